//
// Generated by NVIDIA NVVM Compiler
//
// Compiler Build ID: CL-36424714
// Cuda compilation tools, release 13.0, V13.0.88
// Based on NVVM 20.0.0
//

.version 9.0
.target sm_100
.address_size 64

	// .globl	_Z12square_arrayPfll

.visible .entry _Z12square_arrayPfll(
	.param .u64 .ptr .align 1 _Z12square_arrayPfll_param_0,
	.param .u64 _Z12square_arrayPfll_param_1,
	.param .u64 _Z12square_arrayPfll_param_2
)
{
	.reg .pred 	%p<2>;
	.reg .b32 	%r<7>;
	.reg .b32 	%f<4>;
	.reg .b64 	%rd<15>;

	ld.param.u64 	%rd2, [_Z12square_arrayPfll_param_0];
	ld.param.u64 	%rd4, [_Z12square_arrayPfll_param_1];
	ld.param.u64 	%rd3, [_Z12square_arrayPfll_param_2];
	mov.u32 	%r2, %ctaid.x;
	mov.u32 	%r3, %ntid.x;
	mov.u32 	%r4, %tid.x;
	mad.lo.s32 	%r1, %r2, %r3, %r4;
	cvt.s64.s32 	%rd5, %r1;
	mul.lo.s64 	%rd6, %rd5, %rd3;
	shl.b64 	%rd7, %rd6, 1;
	add.s64 	%rd1, %rd7, %rd3;
	setp.ge.s64 	%p1, %rd1, %rd4;
	@%p1 bra 	$L__BB0_2;
	cvta.to.global.u64 	%rd8, %rd2;
	shl.b32 	%r5, %r1, 1;
	cvt.s64.s32 	%rd9, %r5;
	mul.lo.s64 	%rd10, %rd3, %rd9;
	shl.b64 	%rd11, %rd10, 2;
	add.s64 	%rd12, %rd8, %rd11;
	ld.global.f32 	%f1, [%rd12];
	shl.b64 	%rd13, %rd1, 2;
	add.s64 	%rd14, %rd8, %rd13;
	ld.global.f32 	%f2, [%rd14];
	add.f32 	%f3, %f1, %f2;
	st.global.f32 	[%rd12], %f3;
	mov.b32 	%r6, 0;
	st.global.u32 	[%rd14], %r6;
$L__BB0_2:
	ret;

}


// ===== COMPILED SASS (sm_100) =====

	.target	sm_100

	.elftype	@"ET_EXEC"


//--------------------- .note.nv.tkinfo           --------------------------
	.section	.note.nv.tkinfo,"",@"SHT_NOTE"
	.sectionflags	@"SHF_NOTE_NV_TKINFO"
	.tkinfo
        /*0018*/ 	.word	0x00000002
        /*0030*/ 	.string	""
        /*0030*/ 	.string	"ptxas"
        /*0030*/ 	.string	"Cuda compilation tools, release 13.0, V13.0.88"
        /*0030*/ 	.string	"Build cuda_13.0.r13.0/compiler.36424714_0"
        /*0030*/ 	.string	"-arch sm_100 -m 64 "



//--------------------- .note.nv.cuinfo           --------------------------
	.section	.note.nv.cuinfo,"",@"SHT_NOTE"
	.sectionflags	@"SHF_NOTE_NV_CUINFO"
        /*0018*/ 	.short	0x0002
        /*001a*/ 	.short	0x0064
        /*001c*/ 	.short	0x0082
	.zero		2


//--------------------- .nv.info                  --------------------------
	.section	.nv.info,"",@"SHT_CUDA_INFO"
	.align	4


	//----- nvinfo : EIATTR_REGCOUNT
	.align		4
        /*0000*/ 	.byte	0x04, 0x2f
        /*0002*/ 	.short	(.L_1 - .L_0)
	.align		4
.L_0:
        /*0004*/ 	.word	index@(_Z12square_arrayPfll)
        /*0008*/ 	.word	0x0000000b


	//----- nvinfo : EIATTR_FRAME_SIZE
	.align		4
.L_1:
        /*000c*/ 	.byte	0x04, 0x11
        /*000e*/ 	.short	(.L_3 - .L_2)
	.align		4
.L_2:
        /*0010*/ 	.word	index@(_Z12square_arrayPfll)
        /*0014*/ 	.word	0x00000000


	//----- nvinfo : EIATTR_MIN_STACK_SIZE
	.align		4
.L_3:
        /*0018*/ 	.byte	0x04, 0x12
        /*001a*/ 	.short	(.L_5 - .L_4)
	.align		4
.L_4:
        /*001c*/ 	.word	index@(_Z12square_arrayPfll)
        /*0020*/ 	.word	0x00000000
.L_5:


//--------------------- .nv.compat                --------------------------
	.section	.nv.compat,"",@"SHT_CUDA_COMPAT_INFO"
	.align	4
        /*0000*/ 	.byte	0x02, 0x09, 0x00, 0x00, 0x02, 0x02, 0x01, 0x00, 0x02, 0x05, 0x05, 0x00, 0x03, 0x07, 0x01, 0x01
        /*0010*/ 	.byte	0x02, 0x03, 0x00, 0x00, 0x02, 0x06, 0x01, 0x00, 0x04, 0x0b, 0x08, 0x00, 0x09, 0x00, 0x00, 0x00
        /*0020*/ 	.byte	0x00, 0x00, 0x00, 0x00


//--------------------- .nv.info._Z12square_arrayPfll --------------------------
	.section	.nv.info._Z12square_arrayPfll,"",@"SHT_CUDA_INFO"
	.sectionflags	@""
	.align	4


	//----- nvinfo : EIATTR_CUDA_API_VERSION
	.align		4
        /*0000*/ 	.byte	0x04, 0x37
        /*0002*/ 	.short	(.L_7 - .L_6)
.L_6:
        /*0004*/ 	.word	0x00000082


	//----- nvinfo : EIATTR_KPARAM_INFO
	.align		4
.L_7:
        /*0008*/ 	.byte	0x04, 0x17
        /*000a*/ 	.short	(.L_9 - .L_8)
.L_8:
        /*000c*/ 	.word	0x00000000
        /*0010*/ 	.short	0x0002
        /*0012*/ 	.short	0x0010
        /*0014*/ 	.byte	0x00, 0xf0, 0x21, 0x00


	//----- nvinfo : EIATTR_KPARAM_INFO
	.align		4
.L_9:
        /*0018*/ 	.byte	0x04, 0x17
        /*001a*/ 	.short	(.L_11 - .L_10)
.L_10:
        /*001c*/ 	.word	0x00000000
        /*0020*/ 	.short	0x0001
        /*0022*/ 	.short	0x0008
        /*0024*/ 	.byte	0x00, 0xf0, 0x21, 0x00


	//----- nvinfo : EIATTR_KPARAM_INFO
	.align		4
.L_11:
        /*0028*/ 	.byte	0x04, 0x17
        /*002a*/ 	.short	(.L_13 - .L_12)
.L_12:
        /*002c*/ 	.word	0x00000000
        /*0030*/ 	.short	0x0000
        /*0032*/ 	.short	0x0000
        /*0034*/ 	.byte	0x00, 0xf5, 0x21, 0x00


	//----- nvinfo : EIATTR_SPARSE_MMA_MASK
	.align		4
.L_13:
        /*0038*/ 	.byte	0x03, 0x50
        /*003a*/ 	.short	0x0000


	//----- nvinfo : EIATTR_MAXREG_COUNT
	.align		4
        /*003c*/ 	.byte	0x03, 0x1b
        /*003e*/ 	.short	0x00ff


	//----- nvinfo : EIATTR_MERCURY_ISA_VERSION
	.align		4
        /*0040*/ 	.byte	0x03, 0x5f
        /*0042*/ 	.short	0x0101


	//----- nvinfo : EIATTR_VRC_CTA_INIT_COUNT
	.align		4
        /*0044*/ 	.byte	0x02, 0x4a
	.zero		1
	.zero		1


	//----- nvinfo : EIATTR_EXIT_INSTR_OFFSETS
	.align		4
        /*0048*/ 	.byte	0x04, 0x1c
        /*004a*/ 	.short	(.L_15 - .L_14)


	//   ....[0]....
.L_14:
        /*004c*/ 	.word	0x00000100


	//   ....[1]....
        /*0050*/ 	.word	0x00000220


	//----- nvinfo : EIATTR_CBANK_PARAM_SIZE
	.align		4
.L_15:
        /*0054*/ 	.byte	0x03, 0x19
        /*0056*/ 	.short	0x0018


	//----- nvinfo : EIATTR_PARAM_CBANK
	.align		4
        /*0058*/ 	.byte	0x04, 0x0a
        /*005a*/ 	.short	(.L_17 - .L_16)
	.align		4
.L_16:
        /*005c*/ 	.word	index@(.nv.constant0._Z12square_arrayPfll)
        /*0060*/ 	.short	0x0380
        /*0062*/ 	.short	0x0018


	//----- nvinfo : EIATTR_SW_WAR
	.align		4
.L_17:
        /*0064*/ 	.byte	0x04, 0x36
        /*0066*/ 	.short	(.L_19 - .L_18)
.L_18:
        /*0068*/ 	.word	0x00000008
.L_19:


//--------------------- .nv.callgraph             --------------------------
	.section	.nv.callgraph,"",@"SHT_CUDA_CALLGRAPH"
	.align	4
	.sectionentsize	8
	.align		4
        /*0000*/ 	.word	0x00000000
	.align		4
        /*0004*/ 	.word	0xffffffff
	.align		4
        /*0008*/ 	.word	0x00000000
	.align		4
        /*000c*/ 	.word	0xfffffffe
	.align		4
        /*0010*/ 	.word	0x00000000
	.align		4
        /*0014*/ 	.word	0xfffffffd
	.align		4
        /*0018*/ 	.word	0x00000000
	.align		4
        /*001c*/ 	.word	0xfffffffc


//--------------------- .text._Z12square_arrayPfll --------------------------
	.section	.text._Z12square_arrayPfll,"ax",@progbits
	.align	128
        .global         _Z12square_arrayPfll
        .type           _Z12square_arrayPfll,@function
        .size           _Z12square_arrayPfll,(.L_x_1 - _Z12square_arrayPfll)
        .other          _Z12square_arrayPfll,@"STO_CUDA_ENTRY STV_DEFAULT"
_Z12square_arrayPfll:
.text._Z12square_arrayPfll:
[----:B------:R-:W-:Y:S01]  /*0000*/  LDC R1, c[0x0][0x37c] ;  /* 0x0000df00ff017b82 */ /* 0x000fe20000000800 */
[----:B------:R-:W0:Y:S07]  /*0010*/  S2R R3, SR_TID.X ;  /* 0x0000000000037919 */ /* 0x000e2e0000002100 */
[----:B------:R-:W0:Y:S01]  /*0020*/  S2UR UR4, SR_CTAID.X ;  /* 0x00000000000479c3 */ /* 0x000e220000002500 */
[----:B------:R-:W1:Y:S07]  /*0030*/  LDCU.64 UR6, c[0x0][0x390] ;  /* 0x00007200ff0677ac */ /* 0x000e6e0008000a00 */
[----:B------:R-:W0:Y:S02]  /*0040*/  LDC R0, c[0x0][0x360] ;  /* 0x0000d800ff007b82 */ /* 0x000e240000000800 */
[----:B0-----:R-:W-:Y:S01]  /*0050*/  IMAD R0, R0, UR4, R3 ;  /* 0x0000000400007c24 */ /* 0x001fe2000f8e0203 */
[----:B------:R-:W0:Y:S04]  /*0060*/  LDCU.64 UR4, c[0x0][0x388] ;  /* 0x00007100ff0477ac */ /* 0x000e280008000a00 */
[----:B------:R-:W-:-:S05]  /*0070*/  SHF.R.S32.HI R2, RZ, 0x1f, R0 ;  /* 0x0000001fff027819 */ /* 0x000fca0000011400 */
[----:B-1----:R-:W-:Y:S02]  /*0080*/  IMAD R5, R2, UR6, RZ ;  /* 0x0000000602057c24 */ /* 0x002fe4000f8e02ff */
[----:B------:R-:W-:-:S04]  /*0090*/  IMAD.WIDE.U32 R2, R0, UR6, RZ ;  /* 0x0000000600027c25 */ /* 0x000fc8000f8e00ff */
[----:B------:R-:W-:Y:S01]  /*00a0*/  IMAD R7, R0, UR7, R5 ;  /* 0x0000000700077c24 */ /* 0x000fe2000f8e0205 */
[----:B------:R-:W-:-:S03]  /*00b0*/  LEA R5, P1, R2, UR6, 0x1 ;  /* 0x0000000602057c11 */ /* 0x000fc6000f8208ff */
[----:B------:R-:W-:Y:S01]  /*00c0*/  IMAD.IADD R3, R3, 0x1, R7 ;  /* 0x0000000103037824 */ /* 0x000fe200078e0207 */
[----:B0-----:R-:W-:-:S04]  /*00d0*/  ISETP.GE.U32.AND P0, PT, R5, UR4, PT ;  /* 0x0000000405007c0c */ /* 0x001fc8000bf06070 */
[----:B------:R-:W-:-:S04]  /*00e0*/  LEA.HI.X R8, R2, UR7, R3, 0x1, P1 ;  /* 0x0000000702087c11 */ /* 0x000fc800088f0c03 */
[----:B------:R-:W-:-:S13]  /*00f0*/  ISETP.GE.AND.EX P0, PT, R8, UR5, PT, P0 ;  /* 0x0000000508007c0c */ /* 0x000fda000bf06300 */
[----:B------:R-:W-:Y:S05]  /*0100*/  @P0 EXIT ;  /* 0x000000000000094d */ /* 0x000fea0003800000 */
[----:B------:R-:W0:Y:S01]  /*0110*/  LDCU.64 UR8, c[0x0][0x380] ;  /* 0x00007000ff0877ac */ /* 0x000e220008000a00 */
[----:B------:R-:W-:Y:S01]  /*0120*/  SHF.L.U32 R0, R0, 0x1, RZ ;  /* 0x0000000100007819 */ /* 0x000fe200000006ff */
[----:B------:R-:W1:Y:S03]  /*0130*/  LDCU.64 UR4, c[0x0][0x358] ;  /* 0x00006b00ff0477ac */ /* 0x000e660008000a00 */
[----:B------:R-:W-:Y:S01]  /*0140*/  SHF.R.S32.HI R2, RZ, 0x1f, R0 ;  /* 0x0000001fff027819 */ /* 0x000fe20000011400 */
[----:B------:R-:W-:-:S04]  /*0150*/  IMAD.WIDE.U32 R6, R0, UR6, RZ ;  /* 0x0000000600067c25 */ /* 0x000fc8000f8e00ff */
[----:B------:R-:W-:-:S04]  /*0160*/  IMAD R3, R2, UR6, RZ ;  /* 0x0000000602037c24 */ /* 0x000fc8000f8e02ff */
[----:B------:R-:W-:-:S04]  /*0170*/  IMAD R3, R0, UR7, R3 ;  /* 0x0000000700037c24 */ /* 0x000fc8000f8e0203 */
[----:B------:R-:W-:Y:S01]  /*0180*/  IMAD.IADD R3, R7, 0x1, R3 ;  /* 0x0000000107037824 */ /* 0x000fe200078e0203 */
[C---:B0-----:R-:W-:Y:S02]  /*0190*/  LEA R4, P1, R5.reuse, UR8, 0x2 ;  /* 0x0000000805047c11 */ /* 0x041fe4000f8210ff */
[C---:B------:R-:W-:Y:S02]  /*01a0*/  LEA R2, P0, R6.reuse, UR8, 0x2 ;  /* 0x0000000806027c11 */ /* 0x040fe4000f8010ff */
[----:B------:R-:W-:Y:S02]  /*01b0*/  LEA.HI.X R5, R5, UR9, R8, 0x2, P1 ;  /* 0x0000000905057c11 */ /* 0x000fe400088f1408 */
[----:B------:R-:W-:-:S03]  /*01c0*/  LEA.HI.X R3, R6, UR9, R3, 0x2, P0 ;  /* 0x0000000906037c11 */ /* 0x000fc600080f1403 */
[----:B-1----:R-:W2:Y:S04]  /*01d0*/  LDG.E R7, desc[UR4][R4.64] ;  /* 0x0000000404077981 */ /* 0x002ea8000c1e1900 */
[----:B------:R-:W2:Y:S02]  /*01e0*/  LDG.E R0, desc[UR4][R2.64] ;  /* 0x0000000402007981 */ /* 0x000ea4000c1e1900 */
[----:B--2---:R-:W-:-:S05]  /*01f0*/  FADD R7, R0, R7 ;  /* 0x0000000700077221 */ /* 0x004fca0000000000 */
[----:B------:R-:W-:Y:S04]  /*0200*/  STG.E desc[UR4][R2.64], R7 ;  /* 0x0000000702007986 */ /* 0x000fe8000c101904 */
[----:B------:R-:W-:Y:S01]  /*0210*/  STG.E desc[UR4][R4.64], RZ ;  /* 0x000000ff04007986 */ /* 0x000fe2000c101904 */
[----:B------:R-:W-:Y:S05]  /*0220*/  EXIT ;  /* 0x000000000000794d */ /* 0x000fea0003800000 */
.L_x_0:
[----:B------:R-:W-:-:S00]  /*0230*/  BRA `(.L_x_0) ;  /* 0xfffffffc00fc7947 */ /* 0x000fc0000383ffff */
[----:B------:R-:W-:-:S00]  /*0240*/  NOP ;  /* 0x0000000000007918 */ /* 0x000fc00000000000 */
        /* <DEDUP_REMOVED lines=11> */
.L_x_1:


//--------------------- .nv.shared.reserved.0     --------------------------
	.section	.nv.shared.reserved.0,"aw",@nobits
	.weak		__nv_reservedSMEM_offset_0_alias
	.size		__nv_reservedSMEM_offset_0_alias, 0, 64
	.other		__nv_reservedSMEM_offset_0_alias,@"STO_CUDA_RESERVED_SHARED STV_DEFAULT"
__nv_reservedSMEM_offset_0_alias:
	.zero		0
	.zero		64


//--------------------- .nv.constant0._Z12square_arrayPfll --------------------------
	.section	.nv.constant0._Z12square_arrayPfll,"a",@progbits
	.sectionflags	@""
	.align	4
.nv.constant0._Z12square_arrayPfll:
	.zero		920


//--------------------- SYMBOLS --------------------------

	.type		.nv.reservedSmem.offset0,@object
	.size		.nv.reservedSmem.offset0,0x4
